//
// Generated by NVIDIA NVVM Compiler
//
// Compiler Build ID: CL-36424714
// Cuda compilation tools, release 13.0, V13.0.88
// Based on NVVM 20.0.0
//

.version 9.0
.target sm_100
.address_size 64

	// .globl	_Z9my_strcmpPKciS0_iPi
// _ZZ9my_strcmpPKciS0_iPiE5flags has been demoted
// _ZZ9my_strcmpPKciS0_iPiE1r has been demoted

.visible .entry _Z9my_strcmpPKciS0_iPi(
	.param .u64 .ptr .align 1 _Z9my_strcmpPKciS0_iPi_param_0,
	.param .u32 _Z9my_strcmpPKciS0_iPi_param_1,
	.param .u64 .ptr .align 1 _Z9my_strcmpPKciS0_iPi_param_2,
	.param .u32 _Z9my_strcmpPKciS0_iPi_param_3,
	.param .u64 .ptr .align 1 _Z9my_strcmpPKciS0_iPi_param_4
)
{
	.reg .pred 	%p<23>;
	.reg .b32 	%r<68>;
	.reg .b64 	%rd<10>;
	// demoted variable
	.shared .align 4 .b8 _ZZ9my_strcmpPKciS0_iPiE5flags[4096];
	// demoted variable
	.shared .align 4 .u32 _ZZ9my_strcmpPKciS0_iPiE1r;
	ld.param.u64 	%rd1, [_Z9my_strcmpPKciS0_iPi_param_0];
	ld.param.u32 	%r23, [_Z9my_strcmpPKciS0_iPi_param_1];
	ld.param.u64 	%rd2, [_Z9my_strcmpPKciS0_iPi_param_2];
	ld.param.u32 	%r24, [_Z9my_strcmpPKciS0_iPi_param_3];
	ld.param.u64 	%rd3, [_Z9my_strcmpPKciS0_iPi_param_4];
	mov.u32 	%r1, %tid.x;
	setp.ne.s32 	%p1, %r1, 0;
	@%p1 bra 	$L__BB0_2;
	mov.b32 	%r25, 0;
	st.shared.u32 	[_ZZ9my_strcmpPKciS0_iPiE1r], %r25;
$L__BB0_2:
	bar.sync 	0;
	shl.b32 	%r26, %r1, 2;
	mov.u32 	%r27, _ZZ9my_strcmpPKciS0_iPiE5flags;
	add.s32 	%r2, %r27, %r26;
	min.s32 	%r28, %r23, %r24;
	setp.le.s32 	%p2, %r28, %r1;
	@%p2 bra 	$L__BB0_4;
	cvt.u64.u32 	%rd4, %r1;
	cvta.to.global.u64 	%rd5, %rd1;
	add.s64 	%rd6, %rd5, %rd4;
	ld.global.s8 	%r30, [%rd6];
	cvta.to.global.u64 	%rd7, %rd2;
	add.s64 	%rd8, %rd7, %rd4;
	ld.global.s8 	%r31, [%rd8];
	sub.s32 	%r32, %r30, %r31;
	st.shared.u32 	[%r2], %r32;
	bra.uni 	$L__BB0_5;
$L__BB0_4:
	mov.b32 	%r29, 0;
	st.shared.u32 	[%r2], %r29;
$L__BB0_5:
	setp.eq.s32 	%p3, %r1, 0;
	bar.sync 	0;
	@%p3 bra 	$L__BB0_7;
	ld.shared.u32 	%r59, [%r2+-4];
$L__BB0_7:
	setp.eq.s32 	%p4, %r1, 0;
	bar.sync 	0;
	@%p4 bra 	$L__BB0_9;
	ld.shared.u32 	%r34, [%r2];
	add.s32 	%r35, %r34, %r59;
	st.shared.u32 	[%r2], %r35;
$L__BB0_9:
	bar.sync 	0;
	setp.lt.u32 	%p5, %r1, 2;
	@%p5 bra 	$L__BB0_11;
	ld.shared.u32 	%r59, [%r2+-8];
$L__BB0_11:
	setp.lt.u32 	%p6, %r1, 2;
	bar.sync 	0;
	@%p6 bra 	$L__BB0_13;
	ld.shared.u32 	%r36, [%r2];
	add.s32 	%r37, %r36, %r59;
	st.shared.u32 	[%r2], %r37;
$L__BB0_13:
	bar.sync 	0;
	setp.lt.u32 	%p7, %r1, 4;
	@%p7 bra 	$L__BB0_15;
	ld.shared.u32 	%r59, [%r2+-16];
$L__BB0_15:
	setp.lt.u32 	%p8, %r1, 4;
	bar.sync 	0;
	@%p8 bra 	$L__BB0_17;
	ld.shared.u32 	%r38, [%r2];
	add.s32 	%r39, %r38, %r59;
	st.shared.u32 	[%r2], %r39;
$L__BB0_17:
	bar.sync 	0;
	setp.lt.u32 	%p9, %r1, 8;
	@%p9 bra 	$L__BB0_19;
	ld.shared.u32 	%r59, [%r2+-32];
$L__BB0_19:
	setp.lt.u32 	%p10, %r1, 8;
	bar.sync 	0;
	@%p10 bra 	$L__BB0_21;
	ld.shared.u32 	%r40, [%r2];
	add.s32 	%r41, %r40, %r59;
	st.shared.u32 	[%r2], %r41;
$L__BB0_21:
	bar.sync 	0;
	setp.lt.u32 	%p11, %r1, 16;
	@%p11 bra 	$L__BB0_23;
	ld.shared.u32 	%r59, [%r2+-64];
$L__BB0_23:
	setp.lt.u32 	%p12, %r1, 16;
	bar.sync 	0;
	@%p12 bra 	$L__BB0_25;
	ld.shared.u32 	%r42, [%r2];
	add.s32 	%r43, %r42, %r59;
	st.shared.u32 	[%r2], %r43;
$L__BB0_25:
	bar.sync 	0;
	setp.lt.u32 	%p13, %r1, 32;
	@%p13 bra 	$L__BB0_27;
	ld.shared.u32 	%r59, [%r2+-128];
$L__BB0_27:
	setp.lt.u32 	%p14, %r1, 32;
	bar.sync 	0;
	@%p14 bra 	$L__BB0_29;
	ld.shared.u32 	%r44, [%r2];
	add.s32 	%r45, %r44, %r59;
	st.shared.u32 	[%r2], %r45;
$L__BB0_29:
	bar.sync 	0;
	setp.lt.u32 	%p15, %r1, 64;
	@%p15 bra 	$L__BB0_31;
	ld.shared.u32 	%r59, [%r2+-256];
$L__BB0_31:
	setp.lt.u32 	%p16, %r1, 64;
	bar.sync 	0;
	@%p16 bra 	$L__BB0_33;
	ld.shared.u32 	%r46, [%r2];
	add.s32 	%r47, %r46, %r59;
	st.shared.u32 	[%r2], %r47;
$L__BB0_33:
	bar.sync 	0;
	setp.lt.u32 	%p17, %r1, 128;
	@%p17 bra 	$L__BB0_35;
	ld.shared.u32 	%r59, [%r2+-512];
$L__BB0_35:
	setp.lt.u32 	%p18, %r1, 128;
	bar.sync 	0;
	@%p18 bra 	$L__BB0_37;
	ld.shared.u32 	%r48, [%r2];
	add.s32 	%r49, %r48, %r59;
	st.shared.u32 	[%r2], %r49;
$L__BB0_37:
	bar.sync 	0;
	setp.lt.u32 	%p19, %r1, 256;
	@%p19 bra 	$L__BB0_39;
	ld.shared.u32 	%r59, [%r2+-1024];
$L__BB0_39:
	setp.lt.u32 	%p20, %r1, 256;
	bar.sync 	0;
	@%p20 bra 	$L__BB0_41;
	ld.shared.u32 	%r50, [%r2];
	add.s32 	%r51, %r50, %r59;
	st.shared.u32 	[%r2], %r51;
$L__BB0_41:
	bar.sync 	0;
	setp.lt.u32 	%p21, %r1, 512;
	@%p21 bra 	$L__BB0_43;
	ld.shared.u32 	%r59, [%r2+-2048];
$L__BB0_43:
	setp.lt.u32 	%p22, %r1, 512;
	bar.sync 	0;
	@%p22 bra 	$L__BB0_45;
	ld.shared.u32 	%r52, [%r2];
	add.s32 	%r53, %r52, %r59;
	st.shared.u32 	[%r2], %r53;
$L__BB0_45:
	bar.sync 	0;
	cvta.to.global.u64 	%rd9, %rd3;
	bar.sync 	0;
	ld.shared.u32 	%r54, [_ZZ9my_strcmpPKciS0_iPiE1r];
	ld.shared.u32 	%r55, [%r2];
	add.s32 	%r56, %r55, %r54;
	st.shared.u32 	[_ZZ9my_strcmpPKciS0_iPiE1r], %r56;
	bar.sync 	0;
	ld.shared.u32 	%r57, [_ZZ9my_strcmpPKciS0_iPiE1r];
	st.global.u32 	[%rd9], %r57;
	bar.sync 	0;
	ret;

}


// ===== COMPILED SASS (sm_100) =====

	.target	sm_100

	.elftype	@"ET_EXEC"


//--------------------- .note.nv.tkinfo           --------------------------
	.section	.note.nv.tkinfo,"",@"SHT_NOTE"
	.sectionflags	@"SHF_NOTE_NV_TKINFO"
	.tkinfo
        /*0018*/ 	.word	0x00000002
        /*0030*/ 	.string	""
        /*0030*/ 	.string	"ptxas"
        /*0030*/ 	.string	"Cuda compilation tools, release 13.0, V13.0.88"
        /*0030*/ 	.string	"Build cuda_13.0.r13.0/compiler.36424714_0"
        /*0030*/ 	.string	"-arch sm_100 -m 64 "



//--------------------- .note.nv.cuinfo           --------------------------
	.section	.note.nv.cuinfo,"",@"SHT_NOTE"
	.sectionflags	@"SHF_NOTE_NV_CUINFO"
        /*0018*/ 	.short	0x0002
        /*001a*/ 	.short	0x0064
        /*001c*/ 	.short	0x0082
	.zero		2


//--------------------- .nv.info                  --------------------------
	.section	.nv.info,"",@"SHT_CUDA_INFO"
	.align	4


	//----- nvinfo : EIATTR_REGCOUNT
	.align		4
        /*0000*/ 	.byte	0x04, 0x2f
        /*0002*/ 	.short	(.L_1 - .L_0)
	.align		4
.L_0:
        /*0004*/ 	.word	index@(_Z9my_strcmpPKciS0_iPi)
        /*0008*/ 	.word	0x0000000e


	//----- nvinfo : EIATTR_FRAME_SIZE
	.align		4
.L_1:
        /*000c*/ 	.byte	0x04, 0x11
        /*000e*/ 	.short	(.L_3 - .L_2)
	.align		4
.L_2:
        /*0010*/ 	.word	index@(_Z9my_strcmpPKciS0_iPi)
        /*0014*/ 	.word	0x00000000


	//----- nvinfo : EIATTR_MIN_STACK_SIZE
	.align		4
.L_3:
        /*0018*/ 	.byte	0x04, 0x12
        /*001a*/ 	.short	(.L_5 - .L_4)
	.align		4
.L_4:
        /*001c*/ 	.word	index@(_Z9my_strcmpPKciS0_iPi)
        /*0020*/ 	.word	0x00000000
.L_5:


//--------------------- .nv.compat                --------------------------
	.section	.nv.compat,"",@"SHT_CUDA_COMPAT_INFO"
	.align	4
        /*0000*/ 	.byte	0x02, 0x09, 0x00, 0x00, 0x02, 0x02, 0x01, 0x00, 0x02, 0x05, 0x05, 0x00, 0x03, 0x07, 0x01, 0x01
        /*0010*/ 	.byte	0x02, 0x03, 0x00, 0x00, 0x02, 0x06, 0x01, 0x00, 0x04, 0x0b, 0x08, 0x00, 0x09, 0x00, 0x00, 0x00
        /*0020*/ 	.byte	0x00, 0x00, 0x00, 0x00


//--------------------- .nv.info._Z9my_strcmpPKciS0_iPi --------------------------
	.section	.nv.info._Z9my_strcmpPKciS0_iPi,"",@"SHT_CUDA_INFO"
	.sectionflags	@""
	.align	4


	//----- nvinfo : EIATTR_CUDA_API_VERSION
	.align		4
        /*0000*/ 	.byte	0x04, 0x37
        /*0002*/ 	.short	(.L_7 - .L_6)
.L_6:
        /*0004*/ 	.word	0x00000082


	//----- nvinfo : EIATTR_KPARAM_INFO
	.align		4
.L_7:
        /*0008*/ 	.byte	0x04, 0x17
        /*000a*/ 	.short	(.L_9 - .L_8)
.L_8:
        /*000c*/ 	.word	0x00000000
        /*0010*/ 	.short	0x0004
        /*0012*/ 	.short	0x0020
        /*0014*/ 	.byte	0x00, 0xf5, 0x21, 0x00


	//----- nvinfo : EIATTR_KPARAM_INFO
	.align		4
.L_9:
        /*0018*/ 	.byte	0x04, 0x17
        /*001a*/ 	.short	(.L_11 - .L_10)
.L_10:
        /*001c*/ 	.word	0x00000000
        /*0020*/ 	.short	0x0003
        /*0022*/ 	.short	0x0018
        /*0024*/ 	.byte	0x00, 0xf0, 0x11, 0x00


	//----- nvinfo : EIATTR_KPARAM_INFO
	.align		4
.L_11:
        /*0028*/ 	.byte	0x04, 0x17
        /*002a*/ 	.short	(.L_13 - .L_12)
.L_12:
        /*002c*/ 	.word	0x00000000
        /*0030*/ 	.short	0x0002
        /*0032*/ 	.short	0x0010
        /*0034*/ 	.byte	0x00, 0xf5, 0x21, 0x00


	//----- nvinfo : EIATTR_KPARAM_INFO
	.align		4
.L_13:
        /*0038*/ 	.byte	0x04, 0x17
        /*003a*/ 	.short	(.L_15 - .L_14)
.L_14:
        /*003c*/ 	.word	0x00000000
        /*0040*/ 	.short	0x0001
        /*0042*/ 	.short	0x0008
        /*0044*/ 	.byte	0x00, 0xf0, 0x11, 0x00


	//----- nvinfo : EIATTR_KPARAM_INFO
	.align		4
.L_15:
        /*0048*/ 	.byte	0x04, 0x17
        /*004a*/ 	.short	(.L_17 - .L_16)
.L_16:
        /*004c*/ 	.word	0x00000000
        /*0050*/ 	.short	0x0000
        /*0052*/ 	.short	0x0000
        /*0054*/ 	.byte	0x00, 0xf5, 0x21, 0x00


	//----- nvinfo : EIATTR_SPARSE_MMA_MASK
	.align		4
.L_17:
        /*0058*/ 	.byte	0x03, 0x50
        /*005a*/ 	.short	0x0000


	//----- nvinfo : EIATTR_MAXREG_COUNT
	.align		4
        /*005c*/ 	.byte	0x03, 0x1b
        /*005e*/ 	.short	0x00ff


	//----- nvinfo : EIATTR_NUM_BARRIERS
	.align		4
        /*0060*/ 	.byte	0x02, 0x4c
        /*0062*/ 	.byte	0x01
	.zero		1


	//----- nvinfo : EIATTR_MERCURY_ISA_VERSION
	.align		4
        /*0064*/ 	.byte	0x03, 0x5f
        /*0066*/ 	.short	0x0101


	//----- nvinfo : EIATTR_VRC_CTA_INIT_COUNT
	.align		4
        /*0068*/ 	.byte	0x02, 0x4a
	.zero		1
	.zero		1


	//----- nvinfo : EIATTR_EXIT_INSTR_OFFSETS
	.align		4
        /*006c*/ 	.byte	0x04, 0x1c
        /*006e*/ 	.short	(.L_19 - .L_18)


	//   ....[0]....
.L_18:
        /*0070*/ 	.word	0x000006b0


	//----- nvinfo : EIATTR_CBANK_PARAM_SIZE
	.align		4
.L_19:
        /*0074*/ 	.byte	0x03, 0x19
        /*0076*/ 	.short	0x0028


	//----- nvinfo : EIATTR_PARAM_CBANK
	.align		4
        /*0078*/ 	.byte	0x04, 0x0a
        /*007a*/ 	.short	(.L_21 - .L_20)
	.align		4
.L_20:
        /*007c*/ 	.word	index@(.nv.constant0._Z9my_strcmpPKciS0_iPi)
        /*0080*/ 	.short	0x0380
        /*0082*/ 	.short	0x0028


	//----- nvinfo : EIATTR_SW_WAR
	.align		4
.L_21:
        /*0084*/ 	.byte	0x04, 0x36
        /*0086*/ 	.short	(.L_23 - .L_22)
.L_22:
        /*0088*/ 	.word	0x00000008
.L_23:


//--------------------- .nv.callgraph             --------------------------
	.section	.nv.callgraph,"",@"SHT_CUDA_CALLGRAPH"
	.align	4
	.sectionentsize	8
	.align		4
        /*0000*/ 	.word	0x00000000
	.align		4
        /*0004*/ 	.word	0xffffffff
	.align		4
        /*0008*/ 	.word	0x00000000
	.align		4
        /*000c*/ 	.word	0xfffffffe
	.align		4
        /*0010*/ 	.word	0x00000000
	.align		4
        /*0014*/ 	.word	0xfffffffd
	.align		4
        /*0018*/ 	.word	0x00000000
	.align		4
        /*001c*/ 	.word	0xfffffffc


//--------------------- .text._Z9my_strcmpPKciS0_iPi --------------------------
	.section	.text._Z9my_strcmpPKciS0_iPi,"ax",@progbits
	.align	128
        .global         _Z9my_strcmpPKciS0_iPi
        .type           _Z9my_strcmpPKciS0_iPi,@function
        .size           _Z9my_strcmpPKciS0_iPi,(.L_x_1 - _Z9my_strcmpPKciS0_iPi)
        .other          _Z9my_strcmpPKciS0_iPi,@"STO_CUDA_ENTRY STV_DEFAULT"
_Z9my_strcmpPKciS0_iPi:
.text._Z9my_strcmpPKciS0_iPi:
[----:B------:R-:W-:Y:S01]  /*0000*/  LDC R1, c[0x0][0x37c] ;  /* 0x0000df00ff017b82 */ /* 0x000fe20000000800 */
[----:B------:R-:W0:Y:S01]  /*0010*/  LDCU UR4, c[0x0][0x388] ;  /* 0x00007100ff0477ac */ /* 0x000e220008000800 */
[----:B------:R-:W1:Y:S01]  /*0020*/  S2R R3, SR_TID.X ;  /* 0x0000000000037919 */ /* 0x000e620000002100 */
[----:B------:R-:W0:Y:S01]  /*0030*/  LDCU UR5, c[0x0][0x398] ;  /* 0x00007300ff0577ac */ /* 0x000e220008000800 */
[----:B------:R-:W2:Y:S01]  /*0040*/  LDCU.64 UR6, c[0x0][0x358] ;  /* 0x00006b00ff0677ac */ /* 0x000ea20008000a00 */
[----:B0-----:R-:W-:-:S04]  /*0050*/  UISETP.LT.AND UP0, UPT, UR4, UR5, UPT ;  /* 0x000000050400728c */ /* 0x001fc8000bf01270 */
[----:B------:R-:W-:Y:S01]  /*0060*/  USEL UR4, UR4, UR5, UP0 ;  /* 0x0000000504047287 */ /* 0x000fe20008000000 */
[----:B------:R-:W0:Y:S05]  /*0070*/  S2UR UR5, SR_CgaCtaId ;  /* 0x00000000000579c3 */ /* 0x000e2a0000008800 */
[C---:B-1----:R-:W-:Y:S01]  /*0080*/  ISETP.LT.AND P0, PT, R3.reuse, UR4, PT ;  /* 0x0000000403007c0c */ /* 0x042fe2000bf01270 */
[----:B------:R-:W-:Y:S01]  /*0090*/  UMOV UR4, 0x400 ;  /* 0x0000040000047882 */ /* 0x000fe20000000000 */
[----:B------:R-:W-:-:S11]  /*00a0*/  ISETP.NE.AND P1, PT, R3, RZ, PT ;  /* 0x000000ff0300720c */ /* 0x000fd60003f25270 */
[----:B------:R-:W1:Y:S01]  /*00b0*/  @P0 LDC.64 R6, c[0x0][0x390] ;  /* 0x0000e400ff060b82 */ /* 0x000e620000000a00 */
[----:B0-----:R-:W-:-:S07]  /*00c0*/  ULEA UR4, UR5, UR4, 0x18 ;  /* 0x0000000405047291 */ /* 0x001fce000f8ec0ff */
[----:B------:R-:W0:Y:S02]  /*00d0*/  @P0 LDC.64 R4, c[0x0][0x380] ;  /* 0x0000e000ff040b82 */ /* 0x000e240000000a00 */
[----:B------:R-:W-:Y:S06]  /*00e0*/  @!P1 STS [UR4+0x1000], RZ ;  /* 0x001000ffff009988 */ /* 0x000fec0008000804 */
[----:B------:R-:W-:Y:S01]  /*00f0*/  BAR.SYNC.DEFER_BLOCKING 0x0 ;  /* 0x0000000000007b1d */ /* 0x000fe20000010000 */
[----:B-1----:R-:W-:-:S05]  /*0100*/  @P0 IADD3 R6, P3, PT, R3, R6, RZ ;  /* 0x0000000603060210 */ /* 0x002fca0007f7e0ff */
[----:B------:R-:W-:Y:S01]  /*0110*/  @P0 IMAD.X R7, RZ, RZ, R7, P3 ;  /* 0x000000ffff070224 */ /* 0x000fe200018e0607 */
[----:B0-----:R-:W-:-:S05]  /*0120*/  @P0 IADD3 R4, P2, PT, R3, R4, RZ ;  /* 0x0000000403040210 */ /* 0x001fca0007f5e0ff */
[----:B------:R-:W-:-:S05]  /*0130*/  @P0 IMAD.X R5, RZ, RZ, R5, P2 ;  /* 0x000000ffff050224 */ /* 0x000fca00010e0605 */
[----:B--2---:R-:W2:Y:S04]  /*0140*/  @P0 LDG.E.S8 R4, desc[UR6][R4.64] ;  /* 0x0000000604040981 */ /* 0x004ea8000c1e1300 */
[----:B------:R-:W2:Y:S01]  /*0150*/  @P0 LDG.E.S8 R7, desc[UR6][R6.64] ;  /* 0x0000000606070981 */ /* 0x000ea2000c1e1300 */
[C---:B------:R-:W-:Y:S02]  /*0160*/  LEA R8, R3.reuse, UR4, 0x2 ;  /* 0x0000000403087c11 */ /* 0x040fe4000f8e10ff */
[----:B------:R-:W-:Y:S01]  /*0170*/  ISETP.NE.AND P1, PT, R3, RZ, PT ;  /* 0x000000ff0300720c */ /* 0x000fe20003f25270 */
[----:B--2---:R-:W-:-:S05]  /*0180*/  @P0 IMAD.IADD R9, R4, 0x1, -R7 ;  /* 0x0000000104090824 */ /* 0x004fca00078e0a07 */
[----:B------:R-:W-:Y:S04]  /*0190*/  @P0 STS [R8], R9 ;  /* 0x0000000908000388 */ /* 0x000fe80000000800 */
[----:B------:R-:W-:Y:S01]  /*01a0*/  @!P0 STS [R8], RZ ;  /* 0x000000ff08008388 */ /* 0x000fe20000000800 */
[----:B------:R-:W-:Y:S01]  /*01b0*/  BAR.SYNC.DEFER_BLOCKING 0x0 ;  /* 0x0000000000007b1d */ /* 0x000fe20000010000 */
[----:B------:R-:W-:-:S05]  /*01c0*/  ISETP.GE.U32.AND P0, PT, R3, 0x2, PT ;  /* 0x000000020300780c */ /* 0x000fca0003f06070 */
[----:B------:R-:W-:Y:S02]  /*01d0*/  @P1 LDS R0, [R8+-0x4] ;  /* 0xfffffc0008001984 */ /* 0x000fe40000000800 */
[----:B------:R-:W-:Y:S06]  /*01e0*/  BAR.SYNC.DEFER_BLOCKING 0x0 ;  /* 0x0000000000007b1d */ /* 0x000fec0000010000 */
[----:B------:R-:W0:Y:S02]  /*01f0*/  @P1 LDS R11, [R8] ;  /* 0x00000000080b1984 */ /* 0x000e240000000800 */
[----:B0-----:R-:W-:-:S05]  /*0200*/  @P1 IMAD.IADD R11, R0, 0x1, R11 ;  /* 0x00000001000b1824 */ /* 0x001fca00078e020b */
[----:B------:R-:W-:Y:S01]  /*0210*/  @P1 STS [R8], R11 ;  /* 0x0000000b08001388 */ /* 0x000fe20000000800 */
        /* <DEDUP_REMOVED lines=56> */
[----:B------:R-:W-:Y:S06]  /*05a0*/  BAR.SYNC.DEFER_BLOCKING 0x0 ;  /* 0x0000000000007b1d */ /* 0x000fec0000010000 */
[----:B------:R-:W-:Y:S02]  /*05b0*/  @P0 LDS R0, [R8+-0x800] ;  /* 0xfff8000008000984 */ /* 0x000fe40000000800 */
[----:B------:R-:W-:Y:S06]  /*05c0*/  BAR.SYNC.DEFER_BLOCKING 0x0 ;  /* 0x0000000000007b1d */ /* 0x000fec0000010000 */
[----:B------:R-:W0:Y:S02]  /*05d0*/  @P0 LDS R3, [R8] ;  /* 0x0000000008030984 */ /* 0x000e240000000800 */
[----:B0-----:R-:W-:-:S05]  /*05e0*/  @P0 IMAD.IADD R5, R3, 0x1, R0 ;  /* 0x0000000103050824 */ /* 0x001fca00078e0200 */
[----:B------:R-:W-:Y:S01]  /*05f0*/  @P0 STS [R8], R5 ;  /* 0x0000000508000388 */ /* 0x000fe20000000800 */
[----:B------:R-:W-:Y:S08]  /*0600*/  BAR.SYNC.DEFER_BLOCKING 0x0 ;  /* 0x0000000000007b1d */ /* 0x000ff00000010000 */
[----:B------:R-:W-:Y:S06]  /*0610*/  BAR.SYNC.DEFER_BLOCKING 0x0 ;  /* 0x0000000000007b1d */ /* 0x000fec0000010000 */
[----:B------:R-:W-:Y:S04]  /*0620*/  LDS R3, [R8] ;  /* 0x0000000008037984 */ /* 0x000fe80000000800 */
[----:B------:R-:W0:Y:S02]  /*0630*/  LDS R0, [UR4+0x1000] ;  /* 0x00100004ff007984 */ /* 0x000e240008000800 */
[----:B0-----:R-:W-:-:S02]  /*0640*/  IMAD.IADD R0, R0, 0x1, R3 ;  /* 0x0000000100007824 */ /* 0x001fc400078e0203 */
[----:B------:R-:W0:Y:S03]  /*0650*/  LDC.64 R2, c[0x0][0x3a0] ;  /* 0x0000e800ff027b82 */ /* 0x000e260000000a00 */
[----:B------:R-:W-:Y:S05]  /*0660*/  STS [UR4+0x1000], R0 ;  /* 0x00100000ff007988 */ /* 0x000fea0008000804 */
[----:B------:R-:W-:Y:S06]  /*0670*/  BAR.SYNC.DEFER_BLOCKING 0x0 ;  /* 0x0000000000007b1d */ /* 0x000fec0000010000 */
[----:B------:R-:W0:Y:S04]  /*0680*/  LDS R7, [UR4+0x1000] ;  /* 0x00100004ff077984 */ /* 0x000e280008000800 */
[----:B0-----:R-:W-:Y:S01]  /*0690*/  STG.E desc[UR6][R2.64], R7 ;  /* 0x0000000702007986 */ /* 0x001fe2000c101906 */
[----:B------:R-:W-:Y:S06]  /*06a0*/  BAR.SYNC.DEFER_BLOCKING 0x0 ;  /* 0x0000000000007b1d */ /* 0x000fec0000010000 */
[----:B------:R-:W-:Y:S05]  /*06b0*/  EXIT ;  /* 0x000000000000794d */ /* 0x000fea0003800000 */
.L_x_0:
[----:B------:R-:W-:-:S00]  /*06c0*/  BRA `(.L_x_0) ;  /* 0xfffffffc00fc7947 */ /* 0x000fc0000383ffff */
[----:B------:R-:W-:-:S00]  /*06d0*/  NOP ;  /* 0x0000000000007918 */ /* 0x000fc00000000000 */
        /* <DEDUP_REMOVED lines=10> */
.L_x_1:


//--------------------- .nv.shared._Z9my_strcmpPKciS0_iPi --------------------------
	.section	.nv.shared._Z9my_strcmpPKciS0_iPi,"aw",@nobits
	.sectionflags	@""
	.align	4
.nv.shared._Z9my_strcmpPKciS0_iPi:
	.zero		5124


//--------------------- .nv.shared.reserved.0     --------------------------
	.section	.nv.shared.reserved.0,"aw",@nobits
	.weak		__nv_reservedSMEM_offset_0_alias
	.size		__nv_reservedSMEM_offset_0_alias, 0, 64
	.other		__nv_reservedSMEM_offset_0_alias,@"STO_CUDA_RESERVED_SHARED STV_DEFAULT"
__nv_reservedSMEM_offset_0_alias:
	.zero		0
	.zero		64


//--------------------- .nv.constant0._Z9my_strcmpPKciS0_iPi --------------------------
	.section	.nv.constant0._Z9my_strcmpPKciS0_iPi,"a",@progbits
	.sectionflags	@""
	.align	4
.nv.constant0._Z9my_strcmpPKciS0_iPi:
	.zero		936


//--------------------- SYMBOLS --------------------------

	.type		.nv.reservedSmem.offset0,@object
	.size		.nv.reservedSmem.offset0,0x4
	.type		.nv.reservedSmem.cap,@object
	.size		.nv.reservedSmem.cap,0x4
